//
// Generated by NVIDIA NVVM Compiler
//
// Compiler Build ID: CL-36424714
// Cuda compilation tools, release 13.0, V13.0.88
// Based on NVVM 20.0.0
//

.version 9.0
.target sm_100
.address_size 64

	// .globl	_Z12helloFromGPUv
.extern .func  (.param .b32 func_retval0) vprintf
(
	.param .b64 vprintf_param_0,
	.param .b64 vprintf_param_1
)
;
.global .align 1 .b8 $str[26] = {72, 101, 108, 108, 111, 32, 102, 114, 111, 109, 32, 71, 80, 85, 32, 116, 104, 114, 101, 97, 100, 32, 37, 100, 10};

.visible .entry _Z12helloFromGPUv()
{
	.local .align 8 .b8 	__local_depot0[8];
	.reg .b64 	%SP;
	.reg .b64 	%SPL;
	.reg .pred 	%p<2>;
	.reg .b32 	%r<5>;
	.reg .b64 	%rd<5>;

	mov.u64 	%SPL, __local_depot0;
	cvta.local.u64 	%SP, %SPL;
	mov.u32 	%r1, %tid.x;
	setp.ne.s32 	%p1, %r1, 5;
	@%p1 bra 	$L__BB0_2;
	add.u64 	%rd1, %SP, 0;
	add.u64 	%rd2, %SPL, 0;
	mov.b32 	%r2, 5;
	st.local.u32 	[%rd2], %r2;
	mov.u64 	%rd3, $str;
	cvta.global.u64 	%rd4, %rd3;
	{ // callseq 0, 0
	.param .b64 param0;
	st.param.b64 	[param0], %rd4;
	.param .b64 param1;
	st.param.b64 	[param1], %rd1;
	.param .b32 retval0;
	call.uni (retval0), 
	vprintf, 
	(
	param0, 
	param1
	);
	ld.param.b32 	%r3, [retval0];
	} // callseq 0
$L__BB0_2:
	ret;

}


// ===== COMPILED SASS (sm_100) =====

	.target	sm_100

	.elftype	@"ET_EXEC"


//--------------------- .note.nv.tkinfo           --------------------------
	.section	.note.nv.tkinfo,"",@"SHT_NOTE"
	.sectionflags	@"SHF_NOTE_NV_TKINFO"
	.tkinfo
        /*0018*/ 	.word	0x00000002
        /*0030*/ 	.string	""
        /*0030*/ 	.string	"ptxas"
        /*0030*/ 	.string	"Cuda compilation tools, release 13.0, V13.0.88"
        /*0030*/ 	.string	"Build cuda_13.0.r13.0/compiler.36424714_0"
        /*0030*/ 	.string	"-arch sm_100 -m 64 "



//--------------------- .note.nv.cuinfo           --------------------------
	.section	.note.nv.cuinfo,"",@"SHT_NOTE"
	.sectionflags	@"SHF_NOTE_NV_CUINFO"
        /*0018*/ 	.short	0x0002
        /*001a*/ 	.short	0x0064
        /*001c*/ 	.short	0x0082
	.zero		2


//--------------------- .nv.info                  --------------------------
	.section	.nv.info,"",@"SHT_CUDA_INFO"
	.align	4


	//----- nvinfo : EIATTR_REGCOUNT
	.align		4
        /*0000*/ 	.byte	0x04, 0x2f
        /*0002*/ 	.short	(.L_2 - .L_1)
	.align		4
.L_1:
        /*0004*/ 	.word	index@(_Z12helloFromGPUv)
        /*0008*/ 	.word	0x00000018


	//----- nvinfo : EIATTR_FRAME_SIZE
	.align		4
.L_2:
        /*000c*/ 	.byte	0x04, 0x11
        /*000e*/ 	.short	(.L_4 - .L_3)
	.align		4
.L_3:
        /*0010*/ 	.word	index@(_Z12helloFromGPUv)
        /*0014*/ 	.word	0x00000008


	//----- nvinfo : EIATTR_MIN_STACK_SIZE
	.align		4
.L_4:
        /*0018*/ 	.byte	0x04, 0x12
        /*001a*/ 	.short	(.L_6 - .L_5)
	.align		4
.L_5:
        /*001c*/ 	.word	index@(_Z12helloFromGPUv)
        /*0020*/ 	.word	0x00000008
.L_6:


//--------------------- .nv.compat                --------------------------
	.section	.nv.compat,"",@"SHT_CUDA_COMPAT_INFO"
	.align	4
        /*0000*/ 	.byte	0x02, 0x09, 0x00, 0x00, 0x02, 0x02, 0x01, 0x00, 0x02, 0x05, 0x05, 0x00, 0x03, 0x07, 0x01, 0x01
        /*0010*/ 	.byte	0x02, 0x03, 0x00, 0x00, 0x02, 0x06, 0x01, 0x00, 0x04, 0x0b, 0x08, 0x00, 0x09, 0x00, 0x00, 0x00
        /*0020*/ 	.byte	0x00, 0x00, 0x00, 0x00


//--------------------- .nv.info._Z12helloFromGPUv --------------------------
	.section	.nv.info._Z12helloFromGPUv,"",@"SHT_CUDA_INFO"
	.sectionflags	@""
	.align	4


	//----- nvinfo : EIATTR_CUDA_API_VERSION
	.align		4
        /*0000*/ 	.byte	0x04, 0x37
        /*0002*/ 	.short	(.L_8 - .L_7)
.L_7:
        /*0004*/ 	.word	0x00000082


	//----- nvinfo : EIATTR_SPARSE_MMA_MASK
	.align		4
.L_8:
        /*0008*/ 	.byte	0x03, 0x50
        /*000a*/ 	.short	0x0000


	//----- nvinfo : EIATTR_MAXREG_COUNT
	.align		4
        /*000c*/ 	.byte	0x03, 0x1b
        /*000e*/ 	.short	0x00ff


	//----- nvinfo : EIATTR_EXTERNS
	.align		4
        /*0010*/ 	.byte	0x04, 0x0f
        /*0012*/ 	.short	(.L_10 - .L_9)


	//   ....[0]....
	.align		4
.L_9:
        /*0014*/ 	.word	index@(vprintf)


	//----- nvinfo : EIATTR_MERCURY_ISA_VERSION
	.align		4
.L_10:
        /*0018*/ 	.byte	0x03, 0x5f
        /*001a*/ 	.short	0x0101


	//----- nvinfo : EIATTR_VRC_CTA_INIT_COUNT
	.align		4
        /*001c*/ 	.byte	0x02, 0x4a
	.zero		1
	.zero		1


	//----- nvinfo : EIATTR_SYSCALL_OFFSETS
	.align		4
        /*0020*/ 	.byte	0x04, 0x46
        /*0022*/ 	.short	(.L_12 - .L_11)


	//   ....[0]....
.L_11:
        /*0024*/ 	.word	0x00000110


	//----- nvinfo : EIATTR_EXIT_INSTR_OFFSETS
	.align		4
.L_12:
        /*0028*/ 	.byte	0x04, 0x1c
        /*002a*/ 	.short	(.L_14 - .L_13)


	//   ....[0]....
.L_13:
        /*002c*/ 	.word	0x00000080


	//   ....[1]....
        /*0030*/ 	.word	0x00000120


	//----- nvinfo : EIATTR_CRS_STACK_SIZE
	.align		4
.L_14:
        /*0034*/ 	.byte	0x04, 0x1e
        /*0036*/ 	.short	(.L_16 - .L_15)
.L_15:
        /*0038*/ 	.word	0x00000000


	//----- nvinfo : EIATTR_SW_WAR
	.align		4
.L_16:
        /*003c*/ 	.byte	0x04, 0x36
        /*003e*/ 	.short	(.L_18 - .L_17)
.L_17:
        /*0040*/ 	.word	0x00000008
.L_18:


//--------------------- .nv.callgraph             --------------------------
	.section	.nv.callgraph,"",@"SHT_CUDA_CALLGRAPH"
	.align	4
	.sectionentsize	8
	.align		4
        /*0000*/ 	.word	0x00000000
	.align		4
        /*0004*/ 	.word	0xffffffff
	.align		4
        /*0008*/ 	.word	index@(_Z12helloFromGPUv)
	.align		4
        /*000c*/ 	.word	index@(vprintf)
	.align		4
        /*0010*/ 	.word	0x00000000
	.align		4
        /*0014*/ 	.word	0xfffffffe
	.align		4
        /*0018*/ 	.word	0x00000000
	.align		4
        /*001c*/ 	.word	0xfffffffd
	.align		4
        /*0020*/ 	.word	0x00000000
	.align		4
        /*0024*/ 	.word	0xfffffffc


//--------------------- .nv.constant4             --------------------------
	.section	.nv.constant4,"a",@progbits
	.align	8
	.align		8
.nv.constant4:
        /*0000*/ 	.dword	vprintf
	.align		8
        /*0008*/ 	.dword	$str


//--------------------- .text._Z12helloFromGPUv   --------------------------
	.section	.text._Z12helloFromGPUv,"ax",@progbits
	.align	128
        .global         _Z12helloFromGPUv
        .type           _Z12helloFromGPUv,@function
        .size           _Z12helloFromGPUv,(.L_x_2 - _Z12helloFromGPUv)
        .other          _Z12helloFromGPUv,@"STO_CUDA_ENTRY STV_DEFAULT"
_Z12helloFromGPUv:
.text._Z12helloFromGPUv:
[----:B------:R-:W0:Y:S01]  /*0000*/  LDC R1, c[0x0][0x37c] ;  /* 0x0000df00ff017b82 */ /* 0x000e220000000800 */
[----:B------:R-:W1:Y:S01]  /*0010*/  S2R R0, SR_TID.X ;  /* 0x0000000000007919 */ /* 0x000e620000002100 */
[----:B------:R-:W2:Y:S01]  /*0020*/  LDCU UR4, c[0x0][0x2f8] ;  /* 0x00005f00ff0477ac */ /* 0x000ea20008000800 */
[----:B0-----:R-:W-:Y:S01]  /*0030*/  VIADD R1, R1, 0xfffffff8 ;  /* 0xfffffff801017836 */ /* 0x001fe20000000000 */
[----:B------:R-:W0:Y:S04]  /*0040*/  LDCU UR5, c[0x0][0x2fc] ;  /* 0x00005f80ff0577ac */ /* 0x000e280008000800 */
[----:B--2---:R-:W-:-:S05]  /*0050*/  IADD3 R6, P1, PT, R1, UR4, RZ ;  /* 0x0000000401067c10 */ /* 0x004fca000ff3e0ff */
[----:B0-----:R-:W-:Y:S01]  /*0060*/  IMAD.X R7, RZ, RZ, UR5, P1 ;  /* 0x00000005ff077e24 */ /* 0x001fe200088e06ff */
[----:B-1----:R-:W-:-:S13]  /*0070*/  ISETP.NE.AND P0, PT, R0, 0x5, PT ;  /* 0x000000050000780c */ /* 0x002fda0003f05270 */
[----:B------:R-:W-:Y:S05]  /*0080*/  @P0 EXIT ;  /* 0x000000000000094d */ /* 0x000fea0003800000 */
[----:B------:R-:W-:Y:S01]  /*0090*/  HFMA2 R8, -RZ, RZ, 0, 2.98023223876953125e-07 ;  /* 0x00000005ff087431 */ /* 0x000fe200000001ff */
[----:B------:R-:W-:Y:S01]  /*00a0*/  MOV R0, 0x0 ;  /* 0x0000000000007802 */ /* 0x000fe20000000f00 */
[----:B------:R-:W0:Y:S03]  /*00b0*/  LDCU.64 UR4, c[0x4][0x8] ;  /* 0x01000100ff0477ac */ /* 0x000e260008000a00 */
[----:B------:R1:W2:Y:S01]  /*00c0*/  LDC.64 R2, c[0x4][R0] ;  /* 0x0100000000027b82 */ /* 0x0002a20000000a00 */
[----:B------:R1:W-:Y:S01]  /*00d0*/  STL [R1], R8 ;  /* 0x0000000801007387 */ /* 0x0003e20000100800 */
[----:B0-----:R-:W-:Y:S01]  /*00e0*/  IMAD.U32 R4, RZ, RZ, UR4 ;  /* 0x00000004ff047e24 */ /* 0x001fe2000f8e00ff */
[----:B-1----:R-:W-:-:S07]  /*00f0*/  MOV R5, UR5 ;  /* 0x0000000500057c02 */ /* 0x002fce0008000f00 */
[----:B------:R-:W-:-:S07]  /*0100*/  LEPC R20, `(.L_x_0) ;  /* 0x000000001014794e */ /* 0x000fce0000000000 */
[----:B--2---:R-:W-:Y:S05]  /*0110*/  CALL.ABS.NOINC R2 ;  /* 0x0000000002007343 */ /* 0x004fea0003c00000 */
.L_x_0:
[----:B------:R-:W-:Y:S05]  /*0120*/  EXIT ;  /* 0x000000000000794d */ /* 0x000fea0003800000 */
.L_x_1:
[----:B------:R-:W-:-:S00]  /*0130*/  BRA `(.L_x_1) ;  /* 0xfffffffc00fc7947 */ /* 0x000fc0000383ffff */
[----:B------:R-:W-:-:S00]  /*0140*/  NOP ;  /* 0x0000000000007918 */ /* 0x000fc00000000000 */
        /* <DEDUP_REMOVED lines=11> */
.L_x_2:


//--------------------- .nv.global.init           --------------------------
	.section	.nv.global.init,"aw",@progbits
.nv.global.init:
	.type		$str,@object
	.size		$str,(.L_0 - $str)
$str:
        /*0000*/ 	.byte	0x48, 0x65, 0x6c, 0x6c, 0x6f, 0x20, 0x66, 0x72, 0x6f, 0x6d, 0x20, 0x47, 0x50, 0x55, 0x20, 0x74
        /*0010*/ 	.byte	0x68, 0x72, 0x65, 0x61, 0x64, 0x20, 0x25, 0x64, 0x0a, 0x00
.L_0:


//--------------------- .nv.shared.reserved.0     --------------------------
	.section	.nv.shared.reserved.0,"aw",@nobits
	.weak		__nv_reservedSMEM_offset_0_alias
	.size		__nv_reservedSMEM_offset_0_alias, 0, 64
	.other		__nv_reservedSMEM_offset_0_alias,@"STO_CUDA_RESERVED_SHARED STV_DEFAULT"
__nv_reservedSMEM_offset_0_alias:
	.zero		0
	.zero		64


//--------------------- .nv.constant0._Z12helloFromGPUv --------------------------
	.section	.nv.constant0._Z12helloFromGPUv,"a",@progbits
	.sectionflags	@""
	.align	4
.nv.constant0._Z12helloFromGPUv:
	.zero		896


//--------------------- SYMBOLS --------------------------

	.type		.nv.reservedSmem.offset0,@object
	.size		.nv.reservedSmem.offset0,0x4
	.type		vprintf,@function
